//
// Generated by NVIDIA NVVM Compiler
//
// Compiler Build ID: CL-36424714
// Cuda compilation tools, release 13.0, V13.0.88
// Based on NVVM 20.0.0
//

.version 9.0
.target sm_100
.address_size 64

	// .globl	apply_segmentation_overlay

.visible .entry apply_segmentation_overlay(
	.param .u64 .ptr .align 1 apply_segmentation_overlay_param_0,
	.param .u64 .ptr .align 1 apply_segmentation_overlay_param_1,
	.param .u32 apply_segmentation_overlay_param_2,
	.param .u32 apply_segmentation_overlay_param_3,
	.param .u32 apply_segmentation_overlay_param_4,
	.param .u32 apply_segmentation_overlay_param_5,
	.param .f32 apply_segmentation_overlay_param_6
)
{
	.reg .pred 	%p<5>;
	.reg .b16 	%rs<5>;
	.reg .b32 	%r<25>;
	.reg .b32 	%f<13>;
	.reg .b64 	%rd<9>;

	ld.param.u64 	%rd1, [apply_segmentation_overlay_param_0];
	ld.param.u64 	%rd2, [apply_segmentation_overlay_param_1];
	ld.param.u32 	%r3, [apply_segmentation_overlay_param_2];
	ld.param.u32 	%r7, [apply_segmentation_overlay_param_3];
	ld.param.u32 	%r5, [apply_segmentation_overlay_param_4];
	ld.param.u32 	%r6, [apply_segmentation_overlay_param_5];
	ld.param.f32 	%f1, [apply_segmentation_overlay_param_6];
	mov.u32 	%r8, %ctaid.x;
	mov.u32 	%r9, %ntid.x;
	mov.u32 	%r10, %tid.x;
	mad.lo.s32 	%r1, %r8, %r9, %r10;
	mov.u32 	%r11, %ctaid.y;
	mov.u32 	%r12, %ntid.y;
	mov.u32 	%r13, %tid.y;
	mad.lo.s32 	%r14, %r11, %r12, %r13;
	setp.ge.s32 	%p1, %r1, %r3;
	setp.ge.s32 	%p2, %r14, %r7;
	or.pred  	%p3, %p1, %p2;
	@%p3 bra 	$L__BB0_3;
	cvta.to.global.u64 	%rd3, %rd2;
	mul.lo.s32 	%r15, %r5, %r1;
	div.s32 	%r16, %r15, %r3;
	mul.lo.s32 	%r17, %r6, %r14;
	div.s32 	%r18, %r17, %r7;
	mad.lo.s32 	%r19, %r18, %r5, %r16;
	cvt.s64.s32 	%rd4, %r19;
	add.s64 	%rd5, %rd3, %rd4;
	ld.global.u8 	%rs1, [%rd5];
	setp.ne.s16 	%p4, %rs1, 1;
	@%p4 bra 	$L__BB0_3;
	mad.lo.s32 	%r20, %r3, %r14, %r1;
	shl.b32 	%r21, %r20, 2;
	cvt.s64.s32 	%rd6, %r21;
	cvta.to.global.u64 	%rd7, %rd1;
	add.s64 	%rd8, %rd7, %rd6;
	ld.global.u8 	%rs2, [%rd8];
	ld.global.u8 	%rs3, [%rd8+1];
	ld.global.u8 	%rs4, [%rd8+2];
	cvt.rn.f32.u16 	%f2, %rs2;
	mov.f32 	%f3, 0f3F800000;
	sub.f32 	%f4, %f3, %f1;
	mul.f32 	%f5, %f4, %f2;
	fma.rn.f32 	%f6, %f1, 0f00000000, %f5;
	cvt.rzi.u32.f32 	%r22, %f6;
	st.global.u8 	[%rd8], %r22;
	cvt.rn.f32.u16 	%f7, %rs3;
	mul.f32 	%f8, %f4, %f7;
	fma.rn.f32 	%f9, %f1, 0f437F0000, %f8;
	cvt.rzi.u32.f32 	%r23, %f9;
	st.global.u8 	[%rd8+1], %r23;
	cvt.rn.f32.u16 	%f10, %rs4;
	mul.f32 	%f11, %f4, %f10;
	fma.rn.f32 	%f12, %f1, 0f00000000, %f11;
	cvt.rzi.u32.f32 	%r24, %f12;
	st.global.u8 	[%rd8+2], %r24;
$L__BB0_3:
	ret;

}


// ===== COMPILED SASS (sm_100) =====

	.target	sm_100

	.elftype	@"ET_EXEC"


//--------------------- .note.nv.tkinfo           --------------------------
	.section	.note.nv.tkinfo,"",@"SHT_NOTE"
	.sectionflags	@"SHF_NOTE_NV_TKINFO"
	.tkinfo
        /*0018*/ 	.word	0x00000002
        /*0030*/ 	.string	""
        /*0030*/ 	.string	"ptxas"
        /*0030*/ 	.string	"Cuda compilation tools, release 13.0, V13.0.88"
        /*0030*/ 	.string	"Build cuda_13.0.r13.0/compiler.36424714_0"
        /*0030*/ 	.string	"-arch sm_100 -m 64 "



//--------------------- .note.nv.cuinfo           --------------------------
	.section	.note.nv.cuinfo,"",@"SHT_NOTE"
	.sectionflags	@"SHF_NOTE_NV_CUINFO"
        /*0018*/ 	.short	0x0002
        /*001a*/ 	.short	0x0064
        /*001c*/ 	.short	0x0082
	.zero		2


//--------------------- .nv.info                  --------------------------
	.section	.nv.info,"",@"SHT_CUDA_INFO"
	.align	4


	//----- nvinfo : EIATTR_REGCOUNT
	.align		4
        /*0000*/ 	.byte	0x04, 0x2f
        /*0002*/ 	.short	(.L_1 - .L_0)
	.align		4
.L_0:
        /*0004*/ 	.word	index@(apply_segmentation_overlay)
        /*0008*/ 	.word	0x00000012


	//----- nvinfo : EIATTR_FRAME_SIZE
	.align		4
.L_1:
        /*000c*/ 	.byte	0x04, 0x11
        /*000e*/ 	.short	(.L_3 - .L_2)
	.align		4
.L_2:
        /*0010*/ 	.word	index@(apply_segmentation_overlay)
        /*0014*/ 	.word	0x00000000


	//----- nvinfo : EIATTR_MIN_STACK_SIZE
	.align		4
.L_3:
        /*0018*/ 	.byte	0x04, 0x12
        /*001a*/ 	.short	(.L_5 - .L_4)
	.align		4
.L_4:
        /*001c*/ 	.word	index@(apply_segmentation_overlay)
        /*0020*/ 	.word	0x00000000
.L_5:


//--------------------- .nv.compat                --------------------------
	.section	.nv.compat,"",@"SHT_CUDA_COMPAT_INFO"
	.align	4
        /*0000*/ 	.byte	0x02, 0x09, 0x00, 0x00, 0x02, 0x02, 0x01, 0x00, 0x02, 0x05, 0x05, 0x00, 0x03, 0x07, 0x01, 0x01
        /*0010*/ 	.byte	0x02, 0x03, 0x00, 0x00, 0x02, 0x06, 0x01, 0x00, 0x04, 0x0b, 0x08, 0x00, 0x09, 0x00, 0x00, 0x00
        /*0020*/ 	.byte	0x00, 0x00, 0x00, 0x00


//--------------------- .nv.info.apply_segmentation_overlay --------------------------
	.section	.nv.info.apply_segmentation_overlay,"",@"SHT_CUDA_INFO"
	.sectionflags	@""
	.align	4


	//----- nvinfo : EIATTR_CUDA_API_VERSION
	.align		4
        /*0000*/ 	.byte	0x04, 0x37
        /*0002*/ 	.short	(.L_7 - .L_6)
.L_6:
        /*0004*/ 	.word	0x00000082


	//----- nvinfo : EIATTR_KPARAM_INFO
	.align		4
.L_7:
        /*0008*/ 	.byte	0x04, 0x17
        /*000a*/ 	.short	(.L_9 - .L_8)
.L_8:
        /*000c*/ 	.word	0x00000000
        /*0010*/ 	.short	0x0006
        /*0012*/ 	.short	0x0020
        /*0014*/ 	.byte	0x00, 0xf0, 0x11, 0x00


	//----- nvinfo : EIATTR_KPARAM_INFO
	.align		4
.L_9:
        /*0018*/ 	.byte	0x04, 0x17
        /*001a*/ 	.short	(.L_11 - .L_10)
.L_10:
        /*001c*/ 	.word	0x00000000
        /*0020*/ 	.short	0x0005
        /*0022*/ 	.short	0x001c
        /*0024*/ 	.byte	0x00, 0xf0, 0x11, 0x00


	//----- nvinfo : EIATTR_KPARAM_INFO
	.align		4
.L_11:
        /*0028*/ 	.byte	0x04, 0x17
        /*002a*/ 	.short	(.L_13 - .L_12)
.L_12:
        /*002c*/ 	.word	0x00000000
        /*0030*/ 	.short	0x0004
        /*0032*/ 	.short	0x0018
        /*0034*/ 	.byte	0x00, 0xf0, 0x11, 0x00


	//----- nvinfo : EIATTR_KPARAM_INFO
	.align		4
.L_13:
        /*0038*/ 	.byte	0x04, 0x17
        /*003a*/ 	.short	(.L_15 - .L_14)
.L_14:
        /*003c*/ 	.word	0x00000000
        /*0040*/ 	.short	0x0003
        /*0042*/ 	.short	0x0014
        /*0044*/ 	.byte	0x00, 0xf0, 0x11, 0x00


	//----- nvinfo : EIATTR_KPARAM_INFO
	.align		4
.L_15:
        /*0048*/ 	.byte	0x04, 0x17
        /*004a*/ 	.short	(.L_17 - .L_16)
.L_16:
        /*004c*/ 	.word	0x00000000
        /*0050*/ 	.short	0x0002
        /*0052*/ 	.short	0x0010
        /*0054*/ 	.byte	0x00, 0xf0, 0x11, 0x00


	//----- nvinfo : EIATTR_KPARAM_INFO
	.align		4
.L_17:
        /*0058*/ 	.byte	0x04, 0x17
        /*005a*/ 	.short	(.L_19 - .L_18)
.L_18:
        /*005c*/ 	.word	0x00000000
        /*0060*/ 	.short	0x0001
        /*0062*/ 	.short	0x0008
        /*0064*/ 	.byte	0x00, 0xf5, 0x21, 0x00


	//----- nvinfo : EIATTR_KPARAM_INFO
	.align		4
.L_19:
        /*0068*/ 	.byte	0x04, 0x17
        /*006a*/ 	.short	(.L_21 - .L_20)
.L_20:
        /*006c*/ 	.word	0x00000000
        /*0070*/ 	.short	0x0000
        /*0072*/ 	.short	0x0000
        /*0074*/ 	.byte	0x00, 0xf5, 0x21, 0x00


	//----- nvinfo : EIATTR_SPARSE_MMA_MASK
	.align		4
.L_21:
        /*0078*/ 	.byte	0x03, 0x50
        /*007a*/ 	.short	0x0000


	//----- nvinfo : EIATTR_MAXREG_COUNT
	.align		4
        /*007c*/ 	.byte	0x03, 0x1b
        /*007e*/ 	.short	0x00ff


	//----- nvinfo : EIATTR_MERCURY_ISA_VERSION
	.align		4
        /*0080*/ 	.byte	0x03, 0x5f
        /*0082*/ 	.short	0x0101


	//----- nvinfo : EIATTR_VRC_CTA_INIT_COUNT
	.align		4
        /*0084*/ 	.byte	0x02, 0x4a
	.zero		1
	.zero		1


	//----- nvinfo : EIATTR_EXIT_INSTR_OFFSETS
	.align		4
        /*0088*/ 	.byte	0x04, 0x1c
        /*008a*/ 	.short	(.L_23 - .L_22)


	//   ....[0]....
.L_22:
        /*008c*/ 	.word	0x000000c0


	//   ....[1]....
        /*0090*/ 	.word	0x00000480


	//   ....[2]....
        /*0094*/ 	.word	0x00000620


	//----- nvinfo : EIATTR_CBANK_PARAM_SIZE
	.align		4
.L_23:
        /*0098*/ 	.byte	0x03, 0x19
        /*009a*/ 	.short	0x0024


	//----- nvinfo : EIATTR_PARAM_CBANK
	.align		4
        /*009c*/ 	.byte	0x04, 0x0a
        /*009e*/ 	.short	(.L_25 - .L_24)
	.align		4
.L_24:
        /*00a0*/ 	.word	index@(.nv.constant0.apply_segmentation_overlay)
        /*00a4*/ 	.short	0x0380
        /*00a6*/ 	.short	0x0024


	//----- nvinfo : EIATTR_SW_WAR
	.align		4
.L_25:
        /*00a8*/ 	.byte	0x04, 0x36
        /*00aa*/ 	.short	(.L_27 - .L_26)
.L_26:
        /*00ac*/ 	.word	0x00000008
.L_27:


//--------------------- .nv.callgraph             --------------------------
	.section	.nv.callgraph,"",@"SHT_CUDA_CALLGRAPH"
	.align	4
	.sectionentsize	8
	.align		4
        /*0000*/ 	.word	0x00000000
	.align		4
        /*0004*/ 	.word	0xffffffff
	.align		4
        /*0008*/ 	.word	0x00000000
	.align		4
        /*000c*/ 	.word	0xfffffffe
	.align		4
        /*0010*/ 	.word	0x00000000
	.align		4
        /*0014*/ 	.word	0xfffffffd
	.align		4
        /*0018*/ 	.word	0x00000000
	.align		4
        /*001c*/ 	.word	0xfffffffc


//--------------------- .text.apply_segmentation_overlay --------------------------
	.section	.text.apply_segmentation_overlay,"ax",@progbits
	.align	128
        .global         apply_segmentation_overlay
        .type           apply_segmentation_overlay,@function
        .size           apply_segmentation_overlay,(.L_x_1 - apply_segmentation_overlay)
        .other          apply_segmentation_overlay,@"STO_CUDA_ENTRY STV_DEFAULT"
apply_segmentation_overlay:
.text.apply_segmentation_overlay:
[----:B------:R-:W-:Y:S01]  /*0000*/  LDC R1, c[0x0][0x37c] ;  /* 0x0000df00ff017b82 */ /* 0x000fe20000000800 */
[----:B------:R-:W0:Y:S07]  /*0010*/  S2R R7, SR_TID.Y ;  /* 0x0000000000077919 */ /* 0x000e2e0000002200 */
[----:B------:R-:W1:Y:S01]  /*0020*/  LDC R5, c[0x0][0x360] ;  /* 0x0000d800ff057b82 */ /* 0x000e620000000800 */
[----:B------:R-:W1:Y:S07]  /*0030*/  S2R R4, SR_TID.X ;  /* 0x0000000000047919 */ /* 0x000e6e0000002100 */
[----:B------:R-:W0:Y:S08]  /*0040*/  S2UR UR5, SR_CTAID.Y ;  /* 0x00000000000579c3 */ /* 0x000e300000002600 */
[----:B------:R-:W0:Y:S08]  /*0050*/  LDC R0, c[0x0][0x364] ;  /* 0x0000d900ff007b82 */ /* 0x000e300000000800 */
[----:B------:R-:W1:Y:S08]  /*0060*/  S2UR UR4, SR_CTAID.X ;  /* 0x00000000000479c3 */ /* 0x000e700000002500 */
[----:B------:R-:W2:Y:S01]  /*0070*/  LDC.64 R2, c[0x0][0x390] ;  /* 0x0000e400ff027b82 */ /* 0x000ea20000000a00 */
[----:B0-----:R-:W-:-:S02]  /*0080*/  IMAD R0, R0, UR5, R7 ;  /* 0x0000000500007c24 */ /* 0x001fc4000f8e0207 */
[----:B-1----:R-:W-:-:S03]  /*0090*/  IMAD R5, R5, UR4, R4 ;  /* 0x0000000405057c24 */ /* 0x002fc6000f8e0204 */
[----:B--2---:R-:W-:-:S04]  /*00a0*/  ISETP.GE.AND P0, PT, R0, R3, PT ;  /* 0x000000030000720c */ /* 0x004fc80003f06270 */
[----:B------:R-:W-:-:S13]  /*00b0*/  ISETP.GE.OR P0, PT, R5, R2, P0 ;  /* 0x000000020500720c */ /* 0x000fda0000706670 */
[----:B------:R-:W-:Y:S05]  /*00c0*/  @P0 EXIT ;  /* 0x000000000000094d */ /* 0x000fea0003800000 */
[----:B------:R-:W-:Y:S01]  /*00d0*/  IABS R4, R3 ;  /* 0x0000000300047213 */ /* 0x000fe20000000000 */
[----:B------:R-:W0:Y:S01]  /*00e0*/  LDCU UR4, c[0x0][0x39c] ;  /* 0x00007380ff0477ac */ /* 0x000e220008000800 */
[----:B------:R-:W-:Y:S02]  /*00f0*/  IABS R6, R2 ;  /* 0x0000000200067213 */ /* 0x000fe40000000000 */
[----:B------:R-:W1:Y:S01]  /*0100*/  I2F.RP R12, R4 ;  /* 0x00000004000c7306 */ /* 0x000e620000209400 */
[----:B------:R-:W2:Y:S01]  /*0110*/  LDCU UR6, c[0x0][0x398] ;  /* 0x00007300ff0677ac */ /* 0x000ea20008000800 */
[----:B------:R-:W3:Y:S06]  /*0120*/  LDCU.64 UR8, c[0x0][0x388] ;  /* 0x00007100ff0877ac */ /* 0x000eec0008000a00 */
[----:B------:R-:W4:Y:S08]  /*0130*/  I2F.RP R7, R6 ;  /* 0x0000000600077306 */ /* 0x000f300000209400 */
[----:B-1----:R-:W1:Y:S08]  /*0140*/  MUFU.RCP R12, R12 ;  /* 0x0000000c000c7308 */ /* 0x002e700000001000 */
[----:B----4-:R-:W4:Y:S01]  /*0150*/  MUFU.RCP R7, R7 ;  /* 0x0000000700077308 */ /* 0x010f220000001000 */
[----:B-1----:R-:W-:-:S02]  /*0160*/  VIADD R10, R12, 0xffffffe ;  /* 0x0ffffffe0c0a7836 */ /* 0x002fc40000000000 */
[----:B0-----:R-:W-:Y:S01]  /*0170*/  IMAD R12, R0, UR4, RZ ;  /* 0x00000004000c7c24 */ /* 0x001fe2000f8e02ff */
[----:B------:R-:W0:Y:S04]  /*0180*/  LDCU.64 UR4, c[0x0][0x358] ;  /* 0x00006b00ff0477ac */ /* 0x000e280008000a00 */
[----:B------:R1:W5:Y:S01]  /*0190*/  F2I.FTZ.U32.TRUNC.NTZ R11, R10 ;  /* 0x0000000a000b7305 */ /* 0x000362000021f000 */
[----:B------:R-:W-:Y:S01]  /*01a0*/  IABS R14, R12 ;  /* 0x0000000c000e7213 */ /* 0x000fe20000000000 */
[----:B----4-:R-:W-:Y:S01]  /*01b0*/  VIADD R8, R7, 0xffffffe ;  /* 0x0ffffffe07087836 */ /* 0x010fe20000000000 */
[----:B------:R-:W-:Y:S01]  /*01c0*/  LOP3.LUT R12, R12, R3, RZ, 0x3c, !PT ;  /* 0x000000030c0c7212 */ /* 0x000fe200078e3cff */
[----:B--2---:R-:W-:-:S04]  /*01d0*/  IMAD R7, R5, UR6, RZ ;  /* 0x0000000605077c24 */ /* 0x004fc8000f8e02ff */
[----:B------:R2:W4:Y:S01]  /*01e0*/  F2I.FTZ.U32.TRUNC.NTZ R9, R8 ;  /* 0x0000000800097305 */ /* 0x000522000021f000 */
[----:B-1----:R-:W-:Y:S01]  /*01f0*/  IMAD.MOV.U32 R10, RZ, RZ, RZ ;  /* 0x000000ffff0a7224 */ /* 0x002fe200078e00ff */
[----:B------:R-:W-:Y:S02]  /*0200*/  ISETP.GE.AND P2, PT, R12, RZ, PT ;  /* 0x000000ff0c00720c */ /* 0x000fe40003f46270 */
[----:B-----5:R-:W-:Y:S01]  /*0210*/  IADD3 R13, PT, PT, RZ, -R11, RZ ;  /* 0x8000000bff0d7210 */ /* 0x020fe20007ffe0ff */
[----:B--2---:R-:W-:-:S04]  /*0220*/  HFMA2 R8, -RZ, RZ, 0, 0 ;  /* 0x00000000ff087431 */ /* 0x004fc800000001ff */
[----:B------:R-:W-:Y:S02]  /*0230*/  IMAD R13, R13, R4, RZ ;  /* 0x000000040d0d7224 */ /* 0x000fe400078e02ff */
[----:B----4-:R-:W-:Y:S02]  /*0240*/  IMAD.MOV R15, RZ, RZ, -R9 ;  /* 0x000000ffff0f7224 */ /* 0x010fe400078e0a09 */
[----:B------:R-:W-:Y:S01]  /*0250*/  IMAD.HI.U32 R10, R11, R13, R10 ;  /* 0x0000000d0b0a7227 */ /* 0x000fe200078e000a */
[----:B------:R-:W-:Y:S02]  /*0260*/  IABS R13, R7 ;  /* 0x00000007000d7213 */ /* 0x000fe40000000000 */
[----:B------:R-:W-:Y:S01]  /*0270*/  LOP3.LUT R7, R7, R2, RZ, 0x3c, !PT ;  /* 0x0000000207077212 */ /* 0x000fe200078e3cff */
[----:B------:R-:W-:-:S03]  /*0280*/  IMAD R11, R15, R6, RZ ;  /* 0x000000060f0b7224 */ /* 0x000fc600078e02ff */
[----:B------:R-:W-:Y:S01]  /*0290*/  ISETP.GE.AND P3, PT, R7, RZ, PT ;  /* 0x000000ff0700720c */ /* 0x000fe20003f66270 */
[----:B------:R-:W-:-:S04]  /*02a0*/  IMAD.HI.U32 R8, R9, R11, R8 ;  /* 0x0000000b09087227 */ /* 0x000fc800078e0008 */
[----:B------:R-:W-:Y:S02]  /*02b0*/  IMAD.MOV.U32 R11, RZ, RZ, R14 ;  /* 0x000000ffff0b7224 */ /* 0x000fe400078e000e */
[----:B------:R-:W-:Y:S02]  /*02c0*/  IMAD.MOV.U32 R9, RZ, RZ, R13 ;  /* 0x000000ffff097224 */ /* 0x000fe400078e000d */
[----:B------:R-:W-:-:S04]  /*02d0*/  IMAD.HI.U32 R10, R10, R11, RZ ;  /* 0x0000000b0a0a7227 */ /* 0x000fc800078e00ff */
[----:B------:R-:W-:Y:S01]  /*02e0*/  IMAD.HI.U32 R8, R8, R9, RZ ;  /* 0x0000000908087227 */ /* 0x000fe200078e00ff */
[----:B------:R-:W-:-:S03]  /*02f0*/  IADD3 R14, PT, PT, -R10, RZ, RZ ;  /* 0x000000ff0a0e7210 */ /* 0x000fc60007ffe1ff */
[----:B------:R-:W-:Y:S02]  /*0300*/  IMAD.MOV R13, RZ, RZ, -R8 ;  /* 0x000000ffff0d7224 */ /* 0x000fe400078e0a08 */
[----:B------:R-:W-:Y:S02]  /*0310*/  IMAD R11, R4, R14, R11 ;  /* 0x0000000e040b7224 */ /* 0x000fe400078e020b */
[----:B------:R-:W-:-:S03]  /*0320*/  IMAD R9, R6, R13, R9 ;  /* 0x0000000d06097224 */ /* 0x000fc600078e0209 */
[----:B------:R-:W-:Y:S02]  /*0330*/  ISETP.GT.U32.AND P5, PT, R4, R11, PT ;  /* 0x0000000b0400720c */ /* 0x000fe40003fa4070 */
[----:B------:R-:W-:-:S11]  /*0340*/  ISETP.GT.U32.AND P4, PT, R6, R9, PT ;  /* 0x000000090600720c */ /* 0x000fd60003f84070 */
[-C--:B------:R-:W-:Y:S02]  /*0350*/  @!P5 IADD3 R11, PT, PT, R11, -R4.reuse, RZ ;  /* 0x800000040b0bd210 */ /* 0x080fe40007ffe0ff */
[----:B------:R-:W-:Y:S01]  /*0360*/  @!P4 IMAD.IADD R9, R9, 0x1, -R6 ;  /* 0x000000010909c824 */ /* 0x000fe200078e0a06 */
[----:B------:R-:W-:Y:S01]  /*0370*/  @!P5 IADD3 R10, PT, PT, R10, 0x1, RZ ;  /* 0x000000010a0ad810 */ /* 0x000fe20007ffe0ff */
[----:B------:R-:W-:Y:S01]  /*0380*/  @!P4 VIADD R8, R8, 0x1 ;  /* 0x000000010808c836 */ /* 0x000fe20000000000 */
[----:B------:R-:W-:Y:S02]  /*0390*/  ISETP.GE.U32.AND P0, PT, R11, R4, PT ;  /* 0x000000040b00720c */ /* 0x000fe40003f06070 */
[----:B------:R-:W-:Y:S02]  /*03a0*/  ISETP.GE.U32.AND P1, PT, R9, R6, PT ;  /* 0x000000060900720c */ /* 0x000fe40003f26070 */
[----:B------:R-:W-:Y:S02]  /*03b0*/  ISETP.NE.AND P5, PT, R3, RZ, PT ;  /* 0x000000ff0300720c */ /* 0x000fe40003fa5270 */
[----:B------:R-:W-:-:S07]  /*03c0*/  ISETP.NE.AND P4, PT, R2, RZ, PT ;  /* 0x000000ff0200720c */ /* 0x000fce0003f85270 */
[----:B------:R-:W-:Y:S02]  /*03d0*/  @P0 IADD3 R10, PT, PT, R10, 0x1, RZ ;  /* 0x000000010a0a0810 */ /* 0x000fe40007ffe0ff */
[----:B------:R-:W-:Y:S02]  /*03e0*/  @P1 VIADD R8, R8, 0x1 ;  /* 0x0000000108081836 */ /* 0x000fe40000000000 */
[----:B------:R-:W-:Y:S02]  /*03f0*/  @!P2 IADD3 R10, PT, PT, -R10, RZ, RZ ;  /* 0x000000ff0a0aa210 */ /* 0x000fe40007ffe1ff */
[----:B------:R-:W-:Y:S01]  /*0400*/  @!P3 IMAD.MOV R8, RZ, RZ, -R8 ;  /* 0x000000ffff08b224 */ /* 0x000fe200078e0a08 */
[----:B------:R-:W-:Y:S02]  /*0410*/  @!P5 LOP3.LUT R10, RZ, R3, RZ, 0x33, !PT ;  /* 0x00000003ff0ad212 */ /* 0x000fe400078e33ff */
[----:B------:R-:W-:-:S05]  /*0420*/  @!P4 LOP3.LUT R8, RZ, R2, RZ, 0x33, !PT ;  /* 0x00000002ff08c212 */ /* 0x000fca00078e33ff */
[----:B------:R-:W-:-:S05]  /*0430*/  IMAD R10, R10, UR6, R8 ;  /* 0x000000060a0a7c24 */ /* 0x000fca000f8e0208 */
[----:B---3--:R-:W-:-:S04]  /*0440*/  IADD3 R6, P0, PT, R10, UR8, RZ ;  /* 0x000000080a067c10 */ /* 0x008fc8000ff1e0ff */
[----:B------:R-:W-:-:S05]  /*0450*/  LEA.HI.X.SX32 R7, R10, UR9, 0x1, P0 ;  /* 0x000000090a077c11 */ /* 0x000fca00080f0eff */
[----:B0-----:R-:W2:Y:S02]  /*0460*/  LDG.E.U8 R6, desc[UR4][R6.64] ;  /* 0x0000000406067981 */ /* 0x001ea4000c1e1100 */
[----:B--2---:R-:W-:-:S13]  /*0470*/  ISETP.NE.AND P0, PT, R6, 0x1, PT ;  /* 0x000000010600780c */ /* 0x004fda0003f05270 */
[----:B------:R-:W-:Y:S05]  /*0480*/  @P0 EXIT ;  /* 0x000000000000094d */ /* 0x000fea0003800000 */
[----:B------:R-:W0:Y:S01]  /*0490*/  LDCU.64 UR6, c[0x0][0x380] ;  /* 0x00007000ff0677ac */ /* 0x000e220008000a00 */
[----:B------:R-:W-:Y:S01]  /*04a0*/  IMAD R0, R0, R2, R5 ;  /* 0x0000000200007224 */ /* 0x000fe200078e0205 */
[----:B------:R-:W1:Y:S04]  /*04b0*/  LDC R9, c[0x0][0x3a0] ;  /* 0x0000e800ff097b82 */ /* 0x000e680000000800 */
[----:B------:R-:W-:-:S04]  /*04c0*/  SHF.L.U32 R0, R0, 0x2, RZ ;  /* 0x0000000200007819 */ /* 0x000fc800000006ff */
[----:B0-----:R-:W-:-:S04]  /*04d0*/  IADD3 R2, P0, PT, R0, UR6, RZ ;  /* 0x0000000600027c10 */ /* 0x001fc8000ff1e0ff */
[----:B------:R-:W-:-:S05]  /*04e0*/  LEA.HI.X.SX32 R3, R0, UR7, 0x1, P0 ;  /* 0x0000000700037c11 */ /* 0x000fca00080f0eff */
[----:B------:R-:W2:Y:S04]  /*04f0*/  LDG.E.U8 R0, desc[UR4][R2.64] ;  /* 0x0000000402007981 */ /* 0x000ea8000c1e1100 */
[----:B------:R-:W3:Y:S04]  /*0500*/  LDG.E.U8 R4, desc[UR4][R2.64+0x1] ;  /* 0x0000010402047981 */ /* 0x000ee8000c1e1100 */
[----:B------:R-:W4:Y:S01]  /*0510*/  LDG.E.U8 R5, desc[UR4][R2.64+0x2] ;  /* 0x0000020402057981 */ /* 0x000f22000c1e1100 */
[----:B-1----:R-:W-:Y:S01]  /*0520*/  FADD R7, -R9, 1 ;  /* 0x3f80000009077421 */ /* 0x002fe20000000100 */
[----:B--2---:R-:W-:-:S02]  /*0530*/  I2FP.F32.U32 R0, R0 ;  /* 0x0000000000007245 */ /* 0x004fc40000201000 */
[----:B---3--:R-:W-:-:S03]  /*0540*/  I2FP.F32.U32 R6, R4 ;  /* 0x0000000400067245 */ /* 0x008fc60000201000 */
[----:B------:R-:W-:Y:S01]  /*0550*/  FMUL R0, R0, R7 ;  /* 0x0000000700007220 */ /* 0x000fe20000400000 */
[----:B----4-:R-:W-:-:S03]  /*0560*/  I2FP.F32.U32 R8, R5 ;  /* 0x0000000500087245 */ /* 0x010fc60000201000 */
[----:B------:R-:W-:Y:S01]  /*0570*/  FFMA R4, RZ, R9, R0 ;  /* 0x00000009ff047223 */ /* 0x000fe20000000000 */
[C---:B------:R-:W-:Y:S01]  /*0580*/  FMUL R6, R7.reuse, R6 ;  /* 0x0000000607067220 */ /* 0x040fe20000400000 */
[----:B------:R-:W-:-:S03]  /*0590*/  FMUL R0, R7, R8 ;  /* 0x0000000807007220 */ /* 0x000fc60000400000 */
[----:B------:R-:W-:Y:S01]  /*05a0*/  FFMA R6, R9, 255, R6 ;  /* 0x437f000009067823 */ /* 0x000fe20000000006 */
[----:B------:R-:W0:Y:S01]  /*05b0*/  F2I.U32.TRUNC.NTZ R5, R4 ;  /* 0x0000000400057305 */ /* 0x000e22000020f000 */
[----:B------:R-:W-:-:S07]  /*05c0*/  FFMA R0, RZ, R9, R0 ;  /* 0x00000009ff007223 */ /* 0x000fce0000000000 */
[----:B------:R-:W1:Y:S01]  /*05d0*/  F2I.U32.TRUNC.NTZ R7, R6 ;  /* 0x0000000600077305 */ /* 0x000e62000020f000 */
[----:B0-----:R-:W-:Y:S07]  /*05e0*/  STG.E.U8 desc[UR4][R2.64], R5 ;  /* 0x0000000502007986 */ /* 0x001fee000c101104 */
[----:B------:R-:W0:Y:S01]  /*05f0*/  F2I.U32.TRUNC.NTZ R9, R0 ;  /* 0x0000000000097305 */ /* 0x000e22000020f000 */
[----:B-1----:R-:W-:Y:S04]  /*0600*/  STG.E.U8 desc[UR4][R2.64+0x1], R7 ;  /* 0x0000010702007986 */ /* 0x002fe8000c101104 */
[----:B0-----:R-:W-:Y:S01]  /*0610*/  STG.E.U8 desc[UR4][R2.64+0x2], R9 ;  /* 0x0000020902007986 */ /* 0x001fe2000c101104 */
[----:B------:R-:W-:Y:S05]  /*0620*/  EXIT ;  /* 0x000000000000794d */ /* 0x000fea0003800000 */
.L_x_0:
[----:B------:R-:W-:-:S00]  /*0630*/  BRA `(.L_x_0) ;  /* 0xfffffffc00fc7947 */ /* 0x000fc0000383ffff */
[----:B------:R-:W-:-:S00]  /*0640*/  NOP ;  /* 0x0000000000007918 */ /* 0x000fc00000000000 */
        /* <DEDUP_REMOVED lines=11> */
.L_x_1:


//--------------------- .nv.shared.reserved.0     --------------------------
	.section	.nv.shared.reserved.0,"aw",@nobits
	.weak		__nv_reservedSMEM_offset_0_alias
	.size		__nv_reservedSMEM_offset_0_alias, 0, 64
	.other		__nv_reservedSMEM_offset_0_alias,@"STO_CUDA_RESERVED_SHARED STV_DEFAULT"
__nv_reservedSMEM_offset_0_alias:
	.zero		0
	.zero		64


//--------------------- .nv.constant0.apply_segmentation_overlay --------------------------
	.section	.nv.constant0.apply_segmentation_overlay,"a",@progbits
	.sectionflags	@""
	.align	4
.nv.constant0.apply_segmentation_overlay:
	.zero		932


//--------------------- SYMBOLS --------------------------

	.type		.nv.reservedSmem.offset0,@object
	.size		.nv.reservedSmem.offset0,0x4
